	.headerflags	@"EF_CUDA_TEXMODE_UNIFIED EF_CUDA_64BIT_ADDRESS EF_CUDA_ACCELERATORS EF_CUDA_SM90 EF_CUDA_VIRTUAL_SM(EF_CUDA_SM90)"
	.elftype	@"ET_EXEC"


//--------------------- .nv.info                  --------------------------
	.section	.nv.info,"",@"SHT_CUDA_INFO"
	.align	4


	//----- nvinfo : EIATTR_REGCOUNT
	.align		4
        /*0000*/ 	.byte	0x04, 0x2f
        /*0002*/ 	.short	(.L_1 - .L_0)
	.align		4
.L_0:
        /*0004*/ 	.word	index@(triton_poi_fused_mul_2)
        /*0008*/ 	.word	0x00000011


	//----- nvinfo : EIATTR_MIN_STACK_SIZE
	.align		4
.L_1:
        /*000c*/ 	.byte	0x04, 0x12
        /*000e*/ 	.short	(.L_3 - .L_2)
	.align		4
.L_2:
        /*0010*/ 	.word	index@(triton_poi_fused_mul_2)
        /*0014*/ 	.word	0x00000000


	//----- nvinfo : EIATTR_FRAME_SIZE
	.align		4
.L_3:
        /*0018*/ 	.byte	0x04, 0x11
        /*001a*/ 	.short	(.L_5 - .L_4)
	.align		4
.L_4:
        /*001c*/ 	.word	index@(triton_poi_fused_mul_2)
        /*0020*/ 	.word	0x00000000


	//----- nvinfo : EIATTR_MIN_STACK_SIZE
	.align		4
.L_5:
        /*0024*/ 	.byte	0x04, 0x12
        /*0026*/ 	.short	(.L_7 - .L_6)
	.align		4
.L_6:
        /*0028*/ 	.word	index@(triton_poi_fused_mul_2)
        /*002c*/ 	.word	0x00000000
.L_7:


//--------------------- .nv.info.triton_poi_fused_mul_2 --------------------------
	.section	.nv.info.triton_poi_fused_mul_2,"",@"SHT_CUDA_INFO"
	.sectionflags	@""
	.align	4


	//----- nvinfo : EIATTR_CUDA_API_VERSION
	.align		4
        /*0000*/ 	.byte	0x04, 0x37
        /*0002*/ 	.short	(.L_9 - .L_8)
.L_8:
        /*0004*/ 	.word	0x0000007c


	//----- nvinfo : EIATTR_KPARAM_INFO
	.align		4
.L_9:
        /*0008*/ 	.byte	0x04, 0x17
        /*000a*/ 	.short	(.L_11 - .L_10)
.L_10:
        /*000c*/ 	.word	0x00000000
        /*0010*/ 	.short	0x0004
        /*0012*/ 	.short	0x001c
        /*0014*/ 	.byte	0x00, 0xf0, 0x11, 0x00


	//----- nvinfo : EIATTR_KPARAM_INFO
	.align		4
.L_11:
        /*0018*/ 	.byte	0x04, 0x17
        /*001a*/ 	.short	(.L_13 - .L_12)
.L_12:
        /*001c*/ 	.word	0x00000000
        /*0020*/ 	.short	0x0003
        /*0022*/ 	.short	0x0018
        /*0024*/ 	.byte	0x00, 0xf0, 0x11, 0x00


	//----- nvinfo : EIATTR_KPARAM_INFO
	.align		4
.L_13:
        /*0028*/ 	.byte	0x04, 0x17
        /*002a*/ 	.short	(.L_15 - .L_14)
.L_14:
        /*002c*/ 	.word	0x00000000
        /*0030*/ 	.short	0x0002
        /*0032*/ 	.short	0x0010
        /*0034*/ 	.byte	0x00, 0xf4, 0x21, 0x00


	//----- nvinfo : EIATTR_KPARAM_INFO
	.align		4
.L_15:
        /*0038*/ 	.byte	0x04, 0x17
        /*003a*/ 	.short	(.L_17 - .L_16)
.L_16:
        /*003c*/ 	.word	0x00000000
        /*0040*/ 	.short	0x0001
        /*0042*/ 	.short	0x0008
        /*0044*/ 	.byte	0x00, 0xf4, 0x21, 0x00


	//----- nvinfo : EIATTR_KPARAM_INFO
	.align		4
.L_17:
        /*0048*/ 	.byte	0x04, 0x17
        /*004a*/ 	.short	(.L_19 - .L_18)
.L_18:
        /*004c*/ 	.word	0x00000000
        /*0050*/ 	.short	0x0000
        /*0052*/ 	.short	0x0000
        /*0054*/ 	.byte	0x00, 0xf4, 0x21, 0x00


	//----- nvinfo : EIATTR_SPARSE_MMA_MASK
	.align		4
.L_19:
        /*0058*/ 	.byte	0x03, 0x50
        /*005a*/ 	.short	0x0000


	//----- nvinfo : EIATTR_MAXREG_COUNT
	.align		4
        /*005c*/ 	.byte	0x03, 0x1b
        /*005e*/ 	.short	0x00ff


	//----- nvinfo : EIATTR_EXIT_INSTR_OFFSETS
	.align		4
        /*0060*/ 	.byte	0x04, 0x1c
        /*0062*/ 	.short	(.L_21 - .L_20)


	//   ....[0]....
.L_20:
        /*0064*/ 	.word	0x00000360


	//   ....[1]....
        /*0068*/ 	.word	0x000003d0


	//----- nvinfo : EIATTR_REQNTID
	.align		4
.L_21:
        /*006c*/ 	.byte	0x04, 0x10
        /*006e*/ 	.short	(.L_23 - .L_22)
.L_22:
        /*0070*/ 	.word	0x00000020
        /*0074*/ 	.word	0x00000001
        /*0078*/ 	.word	0x00000001


	//----- nvinfo : EIATTR_CBANK_PARAM_SIZE
	.align		4
.L_23:
        /*007c*/ 	.byte	0x03, 0x19
        /*007e*/ 	.short	0x0020


	//----- nvinfo : EIATTR_PARAM_CBANK
	.align		4
        /*0080*/ 	.byte	0x04, 0x0a
        /*0082*/ 	.short	(.L_25 - .L_24)
	.align		4
.L_24:
        /*0084*/ 	.word	index@(.nv.constant0.triton_poi_fused_mul_2)
        /*0088*/ 	.short	0x0210
        /*008a*/ 	.short	0x0020


	//----- nvinfo : EIATTR_SW_WAR
	.align		4
.L_25:
        /*008c*/ 	.byte	0x04, 0x36
        /*008e*/ 	.short	(.L_27 - .L_26)
.L_26:
        /*0090*/ 	.word	0x00000008
.L_27:


//--------------------- .nv.callgraph             --------------------------
	.section	.nv.callgraph,"",@"SHT_CUDA_CALLGRAPH"
	.align	4
	.sectionentsize	8
	.align		4
        /*0000*/ 	.word	0x00000000
	.align		4
        /*0004*/ 	.word	0xffffffff
	.align		4
        /*0008*/ 	.word	0x00000000
	.align		4
        /*000c*/ 	.word	0xfffffffe
	.align		4
        /*0010*/ 	.word	0x00000000
	.align		4
        /*0014*/ 	.word	0xfffffffd
	.align		4
        /*0018*/ 	.word	0x00000000
	.align		4
        /*001c*/ 	.word	0xfffffffc


//--------------------- .text.triton_poi_fused_mul_2 --------------------------
	.section	.text.triton_poi_fused_mul_2,"ax",@progbits
	.sectionflags	@"SHF_BARRIERS=1"
	.align	128
        .global         triton_poi_fused_mul_2
        .type           triton_poi_fused_mul_2,@function
        .size           triton_poi_fused_mul_2,(.L_x_1 - triton_poi_fused_mul_2)
        .other          triton_poi_fused_mul_2,@"STO_CUDA_ENTRY STV_DEFAULT"
triton_poi_fused_mul_2:
.text.triton_poi_fused_mul_2:
[----:B------:R-:W0:Y:S02]  /*0000*/  LDC R1, c[0x0][0x28] ;  /* 0x00000a00ff017b82 */ /* 0x000e240000000800 */
[----:B------:R-:W1:Y:S01]  /*0010*/  S2R R14, SR_TID.X ;  /* 0x00000000000e7919 */ /* 0x000e620000002100 */
[----:B------:R-:W2:Y:S01]  /*0020*/  S2UR UR4, SR_CTAID.Y ;  /* 0x00000000000479c3 */ /* 0x000ea20000002600 */
[----:B------:R-:W-:Y:S01]  /*0030*/  CS2R R12, SRZ ;  /* 0x00000000000c7805 */ /* 0x000fe2000001ff00 */
[----:B------:R-:W-:Y:S01]  /*0040*/  ULDC.64 UR8, c[0x0][0x208] ;  /* 0x0000820000087ab9 */ /* 0x000fe20000000a00 */
[----:B------:R-:W3:Y:S05]  /*0050*/  S2R R0, SR_CTAID.X ;  /* 0x0000000000007919 */ /* 0x000eea0000002500 */
[----:B------:R-:W4:Y:S08]  /*0060*/  LDC.64 R4, c[0x0][0x218] ;  /* 0x00008600ff047b82 */ /* 0x000f300000000a00 */
[----:B------:R-:W5:Y:S01]  /*0070*/  LDC.64 R2, c[0x0][0x210] ;  /* 0x00008400ff027b82 */ /* 0x000f620000000a00 */
[----:B--2---:R-:W-:Y:S01]  /*0080*/  USHF.L.U32 UR4, UR4, 0x2, URZ ;  /* 0x0000000204047899 */ /* 0x004fe2000800063f */
[----:B-1----:R-:W-:Y:S01]  /*0090*/  SHF.R.U32.HI R8, RZ, 0x1, R14 ;  /* 0x00000001ff087819 */ /* 0x002fe2000001160e */
[----:B---3--:R-:W-:Y:S01]  /*00a0*/  IMAD.SHL.U32 R7, R0, 0x10, RZ ;  /* 0x0000001000077824 */ /* 0x008fe200078e00ff */
[----:B------:R-:W-:-:S02]  /*00b0*/  SHF.R.S32.HI R6, RZ, 0x1b, R0 ;  /* 0x0000001bff067819 */ /* 0x000fc40000011400 */
[----:B------:R-:W-:Y:S02]  /*00c0*/  SGXT.U32 R8, R8, 0x4 ;  /* 0x000000040808781a */ /* 0x000fe40000000000 */
[----:B------:R-:W-:Y:S02]  /*00d0*/  SGXT R6, R6, 0x1 ;  /* 0x000000010606781a */ /* 0x000fe40000000200 */
[----:B------:R-:W-:Y:S02]  /*00e0*/  LOP3.LUT R9, R7, R8, RZ, 0xfc, !PT ;  /* 0x0000000807097212 */ /* 0x000fe400078efcff */
[----:B------:R-:W-:Y:S02]  /*00f0*/  LOP3.LUT R0, R14, 0x1, RZ, 0xc0, !PT ;  /* 0x000000010e007812 */ /* 0x000fe400078ec0ff */
[----:B------:R-:W-:Y:S02]  /*0100*/  LEA.HI R10, R6, R9, RZ, 0x2 ;  /* 0x00000009060a7211 */ /* 0x000fe400078f10ff */
[----:B------:R-:W-:-:S02]  /*0110*/  LEA R6, R0, UR4, 0x1 ;  /* 0x0000000400067c11 */ /* 0x000fc4000f8e08ff */
[C---:B------:R-:W-:Y:S02]  /*0120*/  ISETP.GE.AND P1, PT, R9.reuse, 0x10, PT ;  /* 0x000000100900780c */ /* 0x040fe40003f26270 */
[----:B------:R-:W-:Y:S01]  /*0130*/  LOP3.LUT R10, R10, 0xfffffffc, RZ, 0xc0, !PT ;  /* 0xfffffffc0a0a7812 */ /* 0x000fe200078ec0ff */
[----:B------:R-:W-:Y:S01]  /*0140*/  IMAD R11, R9, 0x4, R6 ;  /* 0x00000004090b7824 */ /* 0x000fe200078e0206 */
[----:B------:R-:W-:-:S03]  /*0150*/  ISETP.LT.AND P0, PT, R6, 0x4, !P1 ;  /* 0x000000040600780c */ /* 0x000fc60004f01270 */
[----:B------:R-:W-:Y:S02]  /*0160*/  IMAD.IADD R9, R9, 0x1, -R10 ;  /* 0x0000000109097824 */ /* 0x000fe400078e0a0a */
[----:B-----5:R-:W-:-:S04]  /*0170*/  IMAD.WIDE R2, R11, 0x4, R2 ;  /* 0x000000040b027825 */ /* 0x020fc800078e0202 */
[----:B----4-:R-:W-:-:S04]  /*0180*/  IMAD.WIDE R4, R9, 0x4, R4 ;  /* 0x0000000409047825 */ /* 0x010fc800078e0204 */
[----:B------:R-:W-:Y:S01]  /*0190*/  IMAD.MOV.U32 R9, RZ, RZ, RZ ;  /* 0x000000ffff097224 */ /* 0x000fe200078e00ff */
[----:B------:R1:W2:Y:S05]  /*01a0*/  @P0 LDG.E.EL.64 R12, desc[UR8][R2.64] ;  /* 0x00000008020c0981 */ /* 0x0002aa000c2e1b00 */
[----:B------:R-:W2:Y:S01]  /*01b0*/  @!P1 LDG.E.EL R9, desc[UR8][R4.64] ;  /* 0x0000000804099981 */ /* 0x000ea2000c2e1900 */
[----:B------:R-:W3:Y:S01]  /*01c0*/  S2UR UR6, SR_CgaCtaId ;  /* 0x00000000000679c3 */ /* 0x000ee20000008800 */
[----:B------:R-:W-:Y:S01]  /*01d0*/  IMAD.SHL.U32 R10, R14, 0x2, RZ ;  /* 0x000000020e0a7824 */ /* 0x000fe200078e00ff */
[----:B------:R-:W-:Y:S01]  /*01e0*/  SHF.R.U32.HI R6, RZ, 0x3, R14 ;  /* 0x00000003ff067819 */ /* 0x000fe2000001160e */
[----:B------:R-:W-:Y:S01]  /*01f0*/  IMAD.SHL.U32 R11, R0, 0x20, RZ ;  /* 0x00000020000b7824 */ /* 0x000fe200078e00ff */
[----:B------:R-:W-:-:S02]  /*0200*/  UMOV UR5, 0x400 ;  /* 0x0000040000057882 */ /* 0x000fc40000000000 */
[----:B------:R-:W-:Y:S02]  /*0210*/  SHF.R.U32.HI R14, RZ, 0x4, R10 ;  /* 0x00000004ff0e7819 */ /* 0x000fe4000001160a */
[C---:B------:R-:W-:Y:S02]  /*0220*/  LOP3.LUT R8, R11.reuse, R8, RZ, 0xfc, !PT ;  /* 0x000000080b087212 */ /* 0x040fe400078efcff */
[----:B------:R-:W-:Y:S02]  /*0230*/  LOP3.LUT R7, R7, 0xe, R10, 0xf8, !PT ;  /* 0x0000000e07077812 */ /* 0x000fe400078ef80a */
[----:B------:R-:W-:Y:S01]  /*0240*/  LOP3.LUT R10, R10, 0x3e, RZ, 0xc0, !PT ;  /* 0x0000003e0a0a7812 */ /* 0x000fe200078ec0ff */
[----:B------:R-:W-:Y:S01]  /*0250*/  IMAD R0, R0, 0x2, R8 ;  /* 0x0000000200007824 */ /* 0x000fe200078e0208 */
[----:B-1----:R-:W-:Y:S02]  /*0260*/  SGXT.U32 R3, R14, 0x2 ;  /* 0x000000020e03781a */ /* 0x002fe40000000000 */
[----:B------:R-:W-:-:S02]  /*0270*/  LEA.HI R8, R11, R8, RZ, 0x1c ;  /* 0x000000080b087211 */ /* 0x000fc400078fe0ff */
[----:B------:R-:W-:Y:S01]  /*0280*/  SGXT.U32 R6, R6, 0x2 ;  /* 0x000000020606781a */ /* 0x000fe20000000000 */
[----:B------:R-:W-:Y:S01]  /*0290*/  IMAD.IADD R10, R10, 0x1, R3 ;  /* 0x000000010a0a7824 */ /* 0x000fe200078e0203 */
[----:B------:R-:W-:Y:S02]  /*02a0*/  ISETP.GE.AND P0, PT, R7, 0x10, PT ;  /* 0x000000100700780c */ /* 0x000fe40003f06270 */
[----:B------:R-:W-:Y:S01]  /*02b0*/  LOP3.LUT R6, R6, UR4, RZ, 0xfc, !PT ;  /* 0x0000000406067c12 */ /* 0x000fe2000f8efcff */
[----:B---3--:R-:W-:-:S03]  /*02c0*/  UPRMT UR5, UR6, 0x654, UR5 ;  /* 0x0000065406057896 */ /* 0x008fc60008000005 */
[----:B------:R-:W-:-:S03]  /*02d0*/  ISETP.LT.AND P0, PT, R6, 0x4, !P0 ;  /* 0x000000040600780c */ /* 0x000fc60004701270 */
[----:B------:R-:W-:Y:S02]  /*02e0*/  LEA R3, R0, UR5, 0x2 ;  /* 0x0000000500037c11 */ /* 0x000fe4000f8e10ff */
[----:B------:R-:W-:Y:S02]  /*02f0*/  LEA R8, R8, UR5, 0x2 ;  /* 0x0000000508087c11 */ /* 0x000fe4000f8e10ff */
[----:B------:R-:W-:Y:S01]  /*0300*/  LEA R10, R10, UR5, 0x2 ;  /* 0x000000050a0a7c11 */ /* 0x000fe2000f8e10ff */
[C---:B--2---:R-:W-:Y:S01]  /*0310*/  FADD R12, R9.reuse, R12 ;  /* 0x0000000c090c7221 */ /* 0x044fe20000000000 */
[----:B------:R-:W-:-:S04]  /*0320*/  FADD R13, R9, R13 ;  /* 0x0000000d090d7221 */ /* 0x000fc80000000000 */
[----:B------:R1:W-:Y:S04]  /*0330*/  STS [R3], R12 ;  /* 0x0000000c03007388 */ /* 0x0003e80000000800 */
[----:B------:R1:W-:Y:S01]  /*0340*/  STS [R8+0x44], R13 ;  /* 0x0000440d08007388 */ /* 0x0003e20000000800 */
[----:B------:R-:W-:Y:S06]  /*0350*/  BAR.SYNC.DEFER_BLOCKING 0x0 ;  /* 0x0000000000007b1d */ /* 0x000fec0000010000 */
[----:B-1----:R-:W-:Y:S05]  /*0360*/  @!P0 EXIT ;  /* 0x000000000000894d */ /* 0x002fea0003800000 */
[----:B------:R-:W-:Y:S01]  /*0370*/  LDS R4, [R10] ;  /* 0x000000000a047984 */ /* 0x000fe20000000800 */
[----:B------:R-:W0:Y:S01]  /*0380*/  LDC.64 R2, c[0x0][0x220] ;  /* 0x00008800ff027b82 */ /* 0x000e220000000a00 */
[----:B------:R-:W-:Y:S02]  /*0390*/  IMAD R7, R6, 0x10, R7 ;  /* 0x0000001006077824 */ /* 0x000fe400078e0207 */
[----:B------:R-:W1:Y:S02]  /*03a0*/  LDS R5, [R10+0x4] ;  /* 0x000004000a057984 */ /* 0x000e640000000800 */
[----:B0-----:R-:W-:-:S05]  /*03b0*/  IMAD.WIDE R2, R7, 0x4, R2 ;  /* 0x0000000407027825 */ /* 0x001fca00078e0202 */
[----:B-1----:R-:W-:Y:S01]  /*03c0*/  STG.E.64 desc[UR8][R2.64], R4 ;  /* 0x0000000402007986 */ /* 0x002fe2000c101b08 */
[----:B------:R-:W-:Y:S05]  /*03d0*/  EXIT ;  /* 0x000000000000794d */ /* 0x000fea0003800000 */
.L_x_0:
[----:B------:R-:W-:-:S00]  /*03e0*/  BRA `(.L_x_0) ;  /* 0xfffffffc00fc7947 */ /* 0x000fc0000383ffff */
[----:B------:R-:W-:-:S00]  /*03f0*/  NOP ;  /* 0x0000000000007918 */ /* 0x000fc00000000000 */
        /* <DEDUP_REMOVED lines=8> */
.L_x_1:


//--------------------- .nv.shared.triton_poi_fused_mul_2 --------------------------
	.section	.nv.shared.triton_poi_fused_mul_2,"aw",@nobits
	.sectionflags	@""
	.align	16
	.zero		1024


//--------------------- .nv.constant0.triton_poi_fused_mul_2 --------------------------
	.section	.nv.constant0.triton_poi_fused_mul_2,"a",@progbits
	.sectionflags	@""
	.align	4
.nv.constant0.triton_poi_fused_mul_2:
	.zero		560
